	.headerflags	@"EF_CUDA_TEXMODE_UNIFIED EF_CUDA_64BIT_ADDRESS EF_CUDA_ACCELERATORS EF_CUDA_SM90 EF_CUDA_VIRTUAL_SM(EF_CUDA_SM90)"
	.elftype	@"ET_EXEC"


//--------------------- .nv.info                  --------------------------
	.section	.nv.info,"",@"SHT_CUDA_INFO"
	.align	4


	//----- nvinfo : EIATTR_REGCOUNT
	.align		4
        /*0000*/ 	.byte	0x04, 0x2f
        /*0002*/ 	.short	(.L_3 - .L_2)
	.align		4
.L_2:
        /*0004*/ 	.word	index@(triton_poi_fused__native_batch_norm_legit_no_training_relu_18)
        /*0008*/ 	.word	0x00000020


	//----- nvinfo : EIATTR_MIN_STACK_SIZE
	.align		4
.L_3:
        /*000c*/ 	.byte	0x04, 0x12
        /*000e*/ 	.short	(.L_5 - .L_4)
	.align		4
.L_4:
        /*0010*/ 	.word	index@(triton_poi_fused__native_batch_norm_legit_no_training_relu_18)
        /*0014*/ 	.word	0x00000000


	//----- nvinfo : EIATTR_FRAME_SIZE
	.align		4
.L_5:
        /*0018*/ 	.byte	0x04, 0x11
        /*001a*/ 	.short	(.L_7 - .L_6)
	.align		4
.L_6:
        /*001c*/ 	.word	index@(triton_poi_fused__native_batch_norm_legit_no_training_relu_18)
        /*0020*/ 	.word	0x00000000


	//----- nvinfo : EIATTR_MIN_STACK_SIZE
	.align		4
.L_7:
        /*0024*/ 	.byte	0x04, 0x12
        /*0026*/ 	.short	(.L_9 - .L_8)
	.align		4
.L_8:
        /*0028*/ 	.word	index@(triton_poi_fused__native_batch_norm_legit_no_training_relu_18)
        /*002c*/ 	.word	0x00000000
.L_9:


//--------------------- .nv.info.triton_poi_fused__native_batch_norm_legit_no_training_relu_18 --------------------------
	.section	.nv.info.triton_poi_fused__native_batch_norm_legit_no_training_relu_18,"",@"SHT_CUDA_INFO"
	.sectionflags	@""
	.align	4


	//----- nvinfo : EIATTR_CUDA_API_VERSION
	.align		4
        /*0000*/ 	.byte	0x04, 0x37
        /*0002*/ 	.short	(.L_11 - .L_10)
.L_10:
        /*0004*/ 	.word	0x0000007c


	//----- nvinfo : EIATTR_KPARAM_INFO
	.align		4
.L_11:
        /*0008*/ 	.byte	0x04, 0x17
        /*000a*/ 	.short	(.L_13 - .L_12)
.L_12:
        /*000c*/ 	.word	0x00000000
        /*0010*/ 	.short	0x0006
        /*0012*/ 	.short	0x0030
        /*0014*/ 	.byte	0x00, 0xf0, 0x11, 0x00


	//----- nvinfo : EIATTR_KPARAM_INFO
	.align		4
.L_13:
        /*0018*/ 	.byte	0x04, 0x17
        /*001a*/ 	.short	(.L_15 - .L_14)
.L_14:
        /*001c*/ 	.word	0x00000000
        /*0020*/ 	.short	0x0005
        /*0022*/ 	.short	0x0028
        /*0024*/ 	.byte	0x00, 0xf4, 0x21, 0x00


	//----- nvinfo : EIATTR_KPARAM_INFO
	.align		4
.L_15:
        /*0028*/ 	.byte	0x04, 0x17
        /*002a*/ 	.short	(.L_17 - .L_16)
.L_16:
        /*002c*/ 	.word	0x00000000
        /*0030*/ 	.short	0x0004
        /*0032*/ 	.short	0x0020
        /*0034*/ 	.byte	0x00, 0xf4, 0x21, 0x00


	//----- nvinfo : EIATTR_KPARAM_INFO
	.align		4
.L_17:
        /*0038*/ 	.byte	0x04, 0x17
        /*003a*/ 	.short	(.L_19 - .L_18)
.L_18:
        /*003c*/ 	.word	0x00000000
        /*0040*/ 	.short	0x0003
        /*0042*/ 	.short	0x0018
        /*0044*/ 	.byte	0x00, 0xf4, 0x21, 0x00


	//----- nvinfo : EIATTR_KPARAM_INFO
	.align		4
.L_19:
        /*0048*/ 	.byte	0x04, 0x17
        /*004a*/ 	.short	(.L_21 - .L_20)
.L_20:
        /*004c*/ 	.word	0x00000000
        /*0050*/ 	.short	0x0002
        /*0052*/ 	.short	0x0010
        /*0054*/ 	.byte	0x00, 0xf4, 0x21, 0x00


	//----- nvinfo : EIATTR_KPARAM_INFO
	.align		4
.L_21:
        /*0058*/ 	.byte	0x04, 0x17
        /*005a*/ 	.short	(.L_23 - .L_22)
.L_22:
        /*005c*/ 	.word	0x00000000
        /*0060*/ 	.short	0x0001
        /*0062*/ 	.short	0x0008
        /*0064*/ 	.byte	0x00, 0xf4, 0x21, 0x00


	//----- nvinfo : EIATTR_KPARAM_INFO
	.align		4
.L_23:
        /*0068*/ 	.byte	0x04, 0x17
        /*006a*/ 	.short	(.L_25 - .L_24)
.L_24:
        /*006c*/ 	.word	0x00000000
        /*0070*/ 	.short	0x0000
        /*0072*/ 	.short	0x0000
        /*0074*/ 	.byte	0x00, 0xf4, 0x21, 0x00


	//----- nvinfo : EIATTR_SPARSE_MMA_MASK
	.align		4
.L_25:
        /*0078*/ 	.byte	0x03, 0x50
        /*007a*/ 	.short	0x0000


	//----- nvinfo : EIATTR_MAXREG_COUNT
	.align		4
        /*007c*/ 	.byte	0x03, 0x1b
        /*007e*/ 	.short	0x00ff


	//----- nvinfo : EIATTR_EXIT_INSTR_OFFSETS
	.align		4
        /*0080*/ 	.byte	0x04, 0x1c
        /*0082*/ 	.short	(.L_27 - .L_26)


	//   ....[0]....
.L_26:
        /*0084*/ 	.word	0x000006c0


	//----- nvinfo : EIATTR_REQNTID
	.align		4
.L_27:
        /*0088*/ 	.byte	0x04, 0x10
        /*008a*/ 	.short	(.L_29 - .L_28)
.L_28:
        /*008c*/ 	.word	0x00000080
        /*0090*/ 	.word	0x00000001
        /*0094*/ 	.word	0x00000001


	//----- nvinfo : EIATTR_CBANK_PARAM_SIZE
	.align		4
.L_29:
        /*0098*/ 	.byte	0x03, 0x19
        /*009a*/ 	.short	0x0034


	//----- nvinfo : EIATTR_PARAM_CBANK
	.align		4
        /*009c*/ 	.byte	0x04, 0x0a
        /*009e*/ 	.short	(.L_31 - .L_30)
	.align		4
.L_30:
        /*00a0*/ 	.word	index@(.nv.constant0.triton_poi_fused__native_batch_norm_legit_no_training_relu_18)
        /*00a4*/ 	.short	0x0210
        /*00a6*/ 	.short	0x0034


	//----- nvinfo : EIATTR_SW_WAR
	.align		4
.L_31:
        /*00a8*/ 	.byte	0x04, 0x36
        /*00aa*/ 	.short	(.L_33 - .L_32)
.L_32:
        /*00ac*/ 	.word	0x00000008
.L_33:


//--------------------- .nv.callgraph             --------------------------
	.section	.nv.callgraph,"",@"SHT_CUDA_CALLGRAPH"
	.align	4
	.sectionentsize	8
	.align		4
        /*0000*/ 	.word	0x00000000
	.align		4
        /*0004*/ 	.word	0xffffffff
	.align		4
        /*0008*/ 	.word	0x00000000
	.align		4
        /*000c*/ 	.word	0xfffffffe
	.align		4
        /*0010*/ 	.word	0x00000000
	.align		4
        /*0014*/ 	.word	0xfffffffd
	.align		4
        /*0018*/ 	.word	0x00000000
	.align		4
        /*001c*/ 	.word	0xfffffffc


//--------------------- .nv.constant4             --------------------------
	.section	.nv.constant4,"a",@progbits
	.align	8
	.align		8
.nv.constant4:
        /*0000*/ 	.dword	_$_str
	.align		8
        /*0008*/ 	.dword	_$_str_$_2


//--------------------- .text.triton_poi_fused__native_batch_norm_legit_no_training_relu_18 --------------------------
	.section	.text.triton_poi_fused__native_batch_norm_legit_no_training_relu_18,"ax",@progbits
	.align	128
        .global         triton_poi_fused__native_batch_norm_legit_no_training_relu_18
        .type           triton_poi_fused__native_batch_norm_legit_no_training_relu_18,@function
        .size           triton_poi_fused__native_batch_norm_legit_no_training_relu_18,(.L_x_1 - triton_poi_fused__native_batch_norm_legit_no_training_relu_18)
        .other          triton_poi_fused__native_batch_norm_legit_no_training_relu_18,@"STO_CUDA_ENTRY STV_DEFAULT"
triton_poi_fused__native_batch_norm_legit_no_training_relu_18:
.text.triton_poi_fused__native_batch_norm_legit_no_training_relu_18:
[----:B------:R-:W-:Y:S01]  /*0000*/  LDC R1, c[0x0][0x28] ;  /* 0x00000a00ff017b82 */ /* 0x000fe20000000800 */
[----:B------:R-:W1:Y:S01]  /*0010*/  S2R R0, SR_TID.X ;  /* 0x0000000000007919 */ /* 0x000e620000002100 */
[----:B------:R-:W-:-:S06]  /*0020*/  ULDC.64 UR4, c[0x0][0x208] ;  /* 0x0000820000047ab9 */ /* 0x000fcc0000000a00 */
[----:B------:R-:W2:Y:S01]  /*0030*/  LDC.64 R16, c[0x0][0x218] ;  /* 0x00008600ff107b82 */ /* 0x000ea20000000a00 */
[----:B------:R-:W3:Y:S07]  /*0040*/  S2R R3, SR_CTAID.X ;  /* 0x0000000000037919 */ /* 0x000eee0000002500 */
[----:B------:R-:W4:Y:S08]  /*0050*/  LDC.64 R14, c[0x0][0x210] ;  /* 0x00008400ff0e7b82 */ /* 0x000f300000000a00 */
[----:B------:R-:W5:Y:S01]  /*0060*/  LDC.64 R12, c[0x0][0x230] ;  /* 0x00008c00ff0c7b82 */ /* 0x000f620000000a00 */
[----:B-1----:R-:W-:-:S02]  /*0070*/  SHF.L.U32 R0, R0, 0x2, RZ ;  /* 0x0000000200007819 */ /* 0x002fc400000006ff */
[----:B---3--:R-:W-:Y:S02]  /*0080*/  SHF.R.S32.HI R5, RZ, 0x15, R3 ;  /* 0x00000015ff057819 */ /* 0x008fe40000011403 */
[----:B------:R-:W-:Y:S02]  /*0090*/  LOP3.LUT R0, R0, 0x1fc, RZ, 0xc0, !PT ;  /* 0x000001fc00007812 */ /* 0x000fe400078ec0ff */
[----:B------:R-:W-:Y:S02]  /*00a0*/  SGXT R5, R5, 0x1 ;  /* 0x000000010505781a */ /* 0x000fe40000000200 */
[----:B------:R-:W-:Y:S02]  /*00b0*/  LEA R18, R3, R0, 0xa ;  /* 0x0000000003127211 */ /* 0x000fe400078e50ff */
[----:B------:R-:W1:Y:S02]  /*00c0*/  LDC.64 R2, c[0x0][0x220] ;  /* 0x00008800ff027b82 */ /* 0x000e640000000a00 */
[----:B------:R-:W-:-:S04]  /*00d0*/  LEA.HI R5, R5, R18, RZ, 0xa ;  /* 0x0000001205057211 */ /* 0x000fc800078f50ff */
[----:B------:R-:W-:Y:S02]  /*00e0*/  SHF.R.S32.HI R23, RZ, 0xa, R5 ;  /* 0x0000000aff177819 */ /* 0x000fe40000011405 */
[----:B------:R-:W-:Y:S02]  /*00f0*/  IADD3 R5, R5, 0x200, RZ ;  /* 0x0000020005057810 */ /* 0x000fe40007ffe0ff */
[----:B------:R-:W-:Y:S02]  /*0100*/  LEA.HI R0, R23, R23, RZ, 0x5 ;  /* 0x0000001717007211 */ /* 0x000fe400078f28ff */
[----:B------:R-:W-:Y:S02]  /*0110*/  SHF.R.S32.HI R5, RZ, 0xa, R5 ;  /* 0x0000000aff057819 */ /* 0x000fe40000011405 */
[----:B------:R-:W-:Y:S02]  /*0120*/  LOP3.LUT R0, R0, 0xffffffe0, RZ, 0xc0, !PT ;  /* 0xffffffe000007812 */ /* 0x000fe400078ec0ff */
[----:B------:R-:W-:-:S02]  /*0130*/  LEA.HI R4, R5, R5, RZ, 0x5 ;  /* 0x0000000505047211 */ /* 0x000fc400078f28ff */
[----:B------:R-:W-:Y:S02]  /*0140*/  IADD3 R23, R23, -R0, RZ ;  /* 0x8000000017177210 */ /* 0x000fe40007ffe0ff */
[----:B------:R-:W-:-:S04]  /*0150*/  LOP3.LUT R4, R4, 0xffffffe0, RZ, 0xc0, !PT ;  /* 0xffffffe004047812 */ /* 0x000fc800078ec0ff */
[----:B------:R-:W-:Y:S01]  /*0160*/  IADD3 R19, R5, -R4, RZ ;  /* 0x8000000405137210 */ /* 0x000fe20007ffe0ff */
[----:B-1----:R-:W-:-:S04]  /*0170*/  IMAD.WIDE R8, R23, 0x4, R2 ;  /* 0x0000000417087825 */ /* 0x002fc800078e0202 */
[----:B------:R-:W-:Y:S01]  /*0180*/  IMAD.WIDE R10, R19, 0x4, R2 ;  /* 0x00000004130a7825 */ /* 0x000fe200078e0202 */
[----:B------:R-:W3:Y:S01]  /*0190*/  LDG.E.EL R20, desc[UR4][R8.64] ;  /* 0x0000000408147981 */ /* 0x000ee2000c2e1900 */
[----:B------:R-:W1:Y:S03]  /*01a0*/  LDC.64 R2, c[0x0][0x228] ;  /* 0x00008a00ff027b82 */ /* 0x000e660000000a00 */
[----:B------:R-:W3:Y:S01]  /*01b0*/  LDG.E.EL R21, desc[UR4][R10.64] ;  /* 0x000000040a157981 */ /* 0x000ee2000c2e1900 */
[----:B--2---:R-:W-:-:S04]  /*01c0*/  IMAD.WIDE R26, R23, 0x4, R16 ;  /* 0x00000004171a7825 */ /* 0x004fc800078e0210 */
[----:B----4-:R-:W-:Y:S01]  /*01d0*/  IMAD.WIDE R14, R18, 0x4, R14 ;  /* 0x00000004120e7825 */ /* 0x010fe200078e020e */
[----:B------:R-:W2:Y:S04]  /*01e0*/  LDG.E.EL R0, desc[UR4][R26.64] ;  /* 0x000000041a007981 */ /* 0x000ea8000c2e1900 */
[----:B------:R-:W2:Y:S01]  /*01f0*/  LDG.E.128 R4, desc[UR4][R14.64] ;  /* 0x000000040e047981 */ /* 0x000ea2000c1e1d00 */
[----:B------:R-:W-:-:S03]  /*0200*/  IMAD.WIDE R16, R19, 0x4, R16 ;  /* 0x0000000413107825 */ /* 0x000fc600078e0210 */
[----:B------:R-:W4:Y:S04]  /*0210*/  LDG.E.128 R8, desc[UR4][R14.64+0x800] ;  /* 0x000800040e087981 */ /* 0x000f28000c1e1d00 */
[----:B------:R-:W4:Y:S01]  /*0220*/  LDG.E.EL R16, desc[UR4][R16.64] ;  /* 0x0000000410107981 */ /* 0x000f22000c2e1900 */
[----:B01----:R-:W-:-:S04]  /*0230*/  IMAD.WIDE R24, R23, 0x4, R2 ;  /* 0x0000000417187825 */ /* 0x003fc800078e0202 */
[----:B-----5:R-:W-:Y:S02]  /*0240*/  IMAD.WIDE R22, R23, 0x4, R12 ;  /* 0x0000000417167825 */ /* 0x020fe400078e020c */
[----:B------:R-:W5:Y:S04]  /*0250*/  LDG.E.EL R24, desc[UR4][R24.64] ;  /* 0x0000000418187981 */ /* 0x000f68000c2e1900 */
[----:B------:R-:W5:Y:S01]  /*0260*/  LDG.E.EL R23, desc[UR4][R22.64] ;  /* 0x0000000416177981 */ /* 0x000f62000c2e1900 */
[----:B------:R-:W-:-:S04]  /*0270*/  IMAD.WIDE R2, R19, 0x4, R2 ;  /* 0x0000000413027825 */ /* 0x000fc800078e0202 */
[----:B------:R-:W-:Y:S02]  /*0280*/  IMAD.WIDE R28, R19, 0x4, R12 ;  /* 0x00000004131c7825 */ /* 0x000fe400078e020c */
[----:B------:R0:W4:Y:S04]  /*0290*/  LDG.E.EL R12, desc[UR4][R2.64] ;  /* 0x00000004020c7981 */ /* 0x000128000c2e1900 */
[----:B------:R-:W4:Y:S01]  /*02a0*/  LDG.E.EL R13, desc[UR4][R28.64] ;  /* 0x000000041c0d7981 */ /* 0x000f22000c2e1900 */
[----:B0-----:R-:W-:Y:S01]  /*02b0*/  HFMA2.MMA R3, -RZ, RZ, 1.625, 0 ;  /* 0x3e800000ff037435 */ /* 0x001fe200000001ff */
[----:B---3--:R-:W-:-:S04]  /*02c0*/  FADD R20, R20, 9.9999997473787516356e-06 ;  /* 0x3727c5ac14147421 */ /* 0x008fc80000000000 */
[----:B------:R-:W0:Y:S01]  /*02d0*/  MUFU.SQRT R19, R20 ;  /* 0x0000001400137308 */ /* 0x000e220000002000 */
[----:B------:R-:W-:-:S07]  /*02e0*/  FADD R21, R21, 9.9999997473787516356e-06 ;  /* 0x3727c5ac15157421 */ /* 0x000fce0000000000 */
[----:B------:R-:W1:Y:S01]  /*02f0*/  MUFU.SQRT R25, R21 ;  /* 0x0000001500197308 */ /* 0x000e620000002000 */
[C---:B0-----:R-:W-:Y:S02]  /*0300*/  FSETP.GT.AND P0, PT, R19.reuse, 8.50705917302346158658e+37, PT ;  /* 0x7e8000001300780b */ /* 0x041fe40003f04000 */
[----:B------:R-:W-:Y:S02]  /*0310*/  FSETP.GEU.AND P2, PT, R19, 1.175494350822287508e-38, PT ;  /* 0x008000001300780b */ /* 0x000fe40003f4e000 */
[C---:B-1----:R-:W-:Y:S02]  /*0320*/  FSETP.GT.AND P1, PT, R25.reuse, 8.50705917302346158658e+37, PT ;  /* 0x7e8000001900780b */ /* 0x042fe40003f24000 */
[----:B------:R-:W-:-:S07]  /*0330*/  FSETP.GEU.AND P3, PT, R25, 1.175494350822287508e-38, PT ;  /* 0x008000001900780b */ /* 0x000fce0003f6e000 */
[----:B------:R-:W-:-:S04]  /*0340*/  @P0 FMUL R19, R19, 0.25 ;  /* 0x3e80000013130820 */ /* 0x000fc80000400000 */
[----:B------:R-:W-:Y:S01]  /*0350*/  @!P2 FMUL R19, R19, 16777216 ;  /* 0x4b8000001313a820 */ /* 0x000fe20000400000 */
[----:B------:R-:W-:-:S05]  /*0360*/  @P1 FMUL R25, R25, 0.25 ;  /* 0x3e80000019191820 */ /* 0x000fca0000400000 */
[----:B------:R-:W0:Y:S01]  /*0370*/  MUFU.RCP R19, R19 ;  /* 0x0000001300137308 */ /* 0x000e220000001000 */
[----:B------:R-:W-:Y:S01]  /*0380*/  @!P3 FMUL R25, R25, 16777216 ;  /* 0x4b8000001919b820 */ /* 0x000fe20000400000 */
[----:B------:R-:W-:-:S06]  /*0390*/  FSEL R2, R3, 1, P0 ;  /* 0x3f80000003027808 */ /* 0x000fcc0000000000 */
[----:B------:R-:W1:Y:S01]  /*03a0*/  MUFU.RCP R14, R25 ;  /* 0x00000019000e7308 */ /* 0x000e620000001000 */
[----:B------:R-:W-:Y:S01]  /*03b0*/  FSEL R3, R3, 1, P1 ;  /* 0x3f80000003037808 */ /* 0x000fe20000800000 */
[----:B------:R-:W-:Y:S01]  /*03c0*/  @!P2 FMUL R2, R2, 16777216 ;  /* 0x4b8000000202a820 */ /* 0x000fe20000400000 */
[----:B--2---:R-:W-:-:S03]  /*03d0*/  FADD R4, R4, -R0 ;  /* 0x8000000004047221 */ /* 0x004fc60000000000 */
[----:B------:R-:W-:Y:S01]  /*03e0*/  @!P3 FMUL R3, R3, 16777216 ;  /* 0x4b8000000303b820 */ /* 0x000fe20000400000 */
[----:B0-----:R-:W-:Y:S01]  /*03f0*/  FMUL R15, R19, R2 ;  /* 0x00000002130f7220 */ /* 0x001fe20000400000 */
[--C-:B------:R-:W-:Y:S01]  /*0400*/  FADD R20, R5, -R0.reuse ;  /* 0x8000000005147221 */ /* 0x100fe20000000000 */
[--C-:B------:R-:W-:Y:S01]  /*0410*/  FADD R6, R6, -R0.reuse ;  /* 0x8000000006067221 */ /* 0x100fe20000000000 */
[----:B------:R-:W-:Y:S01]  /*0420*/  FADD R0, R7, -R0 ;  /* 0x8000000007007221 */ /* 0x000fe20000000000 */
[C---:B------:R-:W-:Y:S01]  /*0430*/  FMUL R5, R15.reuse, R4 ;  /* 0x000000040f057220 */ /* 0x040fe20000400000 */
[C---:B------:R-:W-:Y:S01]  /*0440*/  FMUL R4, R15.reuse, R20 ;  /* 0x000000140f047220 */ /* 0x040fe20000400000 */
[----:B-1----:R-:W-:Y:S02]  /*0450*/  FMUL R14, R14, R3 ;  /* 0x000000030e0e7220 */ /* 0x002fe40000400000 */
[----:B------:R-:W0:Y:S01]  /*0460*/  LDC.64 R2, c[0x0][0x238] ;  /* 0x00008e00ff027b82 */ /* 0x000e220000000a00 */
[C---:B------:R-:W-:Y:S01]  /*0470*/  FMUL R20, R15.reuse, R6 ;  /* 0x000000060f147220 */ /* 0x040fe20000400000 */
[----:B------:R-:W-:Y:S01]  /*0480*/  FMUL R6, R15, R0 ;  /* 0x000000000f067220 */ /* 0x000fe20000400000 */
[--C-:B----4-:R-:W-:Y:S01]  /*0490*/  FADD R7, R8, -R16.reuse ;  /* 0x8000001008077221 */ /* 0x110fe20000000000 */
[--C-:B------:R-:W-:Y:S01]  /*04a0*/  FADD R9, R9, -R16.reuse ;  /* 0x8000001009097221 */ /* 0x100fe20000000000 */
[--C-:B------:R-:W-:Y:S01]  /*04b0*/  FADD R15, R10, -R16.reuse ;  /* 0x800000100a0f7221 */ /* 0x100fe20000000000 */
[C-C-:B-----5:R-:W-:Y:S01]  /*04c0*/  FFMA R0, R24.reuse, R5, R23.reuse ;  /* 0x0000000518007223 */ /* 0x160fe20000000017 */
[----:B------:R-:W-:Y:S01]  /*04d0*/  FADD R11, R11, -R16 ;  /* 0x800000100b0b7221 */ /* 0x000fe20000000000 */
[C-C-:B------:R-:W-:Y:S01]  /*04e0*/  FFMA R4, R24.reuse, R4, R23.reuse ;  /* 0x0000000418047223 */ /* 0x140fe20000000017 */
[C-C-:B------:R-:W-:Y:S01]  /*04f0*/  FFMA R5, R24.reuse, R20, R23.reuse ;  /* 0x0000001418057223 */ /* 0x140fe20000000017 */
[----:B------:R-:W-:Y:S01]  /*0500*/  FFMA R23, R24, R6, R23 ;  /* 0x0000000618177223 */ /* 0x000fe20000000017 */
[C---:B------:R-:W-:Y:S01]  /*0510*/  FMUL R7, R14.reuse, R7 ;  /* 0x000000070e077220 */ /* 0x040fe20000400000 */
[C---:B------:R-:W-:Y:S01]  /*0520*/  FMUL R8, R14.reuse, R9 ;  /* 0x000000090e087220 */ /* 0x040fe20000400000 */
[C---:B------:R-:W-:Y:S01]  /*0530*/  FMUL R6, R14.reuse, R15 ;  /* 0x0000000f0e067220 */ /* 0x040fe20000400000 */
[----:B------:R-:W-:Y:S01]  /*0540*/  FMUL R14, R14, R11 ;  /* 0x0000000b0e0e7220 */ /* 0x000fe20000400000 */
[C-C-:B------:R-:W-:Y:S01]  /*0550*/  FFMA R9, R12.reuse, R7, R13.reuse ;  /* 0x000000070c097223 */ /* 0x140fe2000000000d */
[C-C-:B------:R-:W-:Y:S01]  /*0560*/  FFMA R8, R12.reuse, R8, R13.reuse ;  /* 0x000000080c087223 */ /* 0x140fe2000000000d */
[C-C-:B------:R-:W-:Y:S01]  /*0570*/  FFMA R10, R12.reuse, R6, R13.reuse ;  /* 0x000000060c0a7223 */ /* 0x140fe2000000000d */
[----:B------:R-:W-:Y:S01]  /*0580*/  FFMA R14, R12, R14, R13 ;  /* 0x0000000e0c0e7223 */ /* 0x000fe2000000000d */
[----:B------:R-:W-:-:S02]  /*0590*/  FSETP.GEU.AND P6, PT, R23, RZ, PT ;  /* 0x000000ff1700720b */ /* 0x000fc40003fce000 */
[----:B------:R-:W-:Y:S02]  /*05a0*/  FSETP.GEU.AND P0, PT, R5, RZ, PT ;  /* 0x000000ff0500720b */ /* 0x000fe40003f0e000 */
[----:B------:R-:W-:Y:S02]  /*05b0*/  FSETP.GEU.AND P1, PT, R4, RZ, PT ;  /* 0x000000ff0400720b */ /* 0x000fe40003f2e000 */
[----:B------:R-:W-:Y:S02]  /*05c0*/  FSETP.GEU.AND P3, PT, R14, RZ, PT ;  /* 0x000000ff0e00720b */ /* 0x000fe40003f6e000 */
[----:B------:R-:W-:Y:S02]  /*05d0*/  SEL R7, R23, RZ, P6 ;  /* 0x000000ff17077207 */ /* 0x000fe40003000000 */
[----:B------:R-:W-:Y:S02]  /*05e0*/  FSETP.GEU.AND P2, PT, R0, RZ, PT ;  /* 0x000000ff0000720b */ /* 0x000fe40003f4e000 */
[----:B------:R-:W-:-:S02]  /*05f0*/  FSETP.GEU.AND P4, PT, R10, RZ, PT ;  /* 0x000000ff0a00720b */ /* 0x000fc40003f8e000 */
[----:B------:R-:W-:Y:S02]  /*0600*/  FSETP.GEU.AND P5, PT, R9, RZ, PT ;  /* 0x000000ff0900720b */ /* 0x000fe40003fae000 */
[----:B------:R-:W-:Y:S02]  /*0610*/  FSETP.GEU.AND P6, PT, R8, RZ, PT ;  /* 0x000000ff0800720b */ /* 0x000fe40003fce000 */
[----:B------:R-:W-:Y:S01]  /*0620*/  SEL R6, R5, RZ, P0 ;  /* 0x000000ff05067207 */ /* 0x000fe20000000000 */
[----:B0-----:R-:W-:Y:S01]  /*0630*/  IMAD.WIDE R2, R18, 0x4, R2 ;  /* 0x0000000412027825 */ /* 0x001fe200078e0202 */
[----:B------:R-:W-:Y:S02]  /*0640*/  SEL R5, R4, RZ, P1 ;  /* 0x000000ff04057207 */ /* 0x000fe40000800000 */
[----:B------:R-:W-:Y:S02]  /*0650*/  SEL R15, R14, RZ, P3 ;  /* 0x000000ff0e0f7207 */ /* 0x000fe40001800000 */
[----:B------:R-:W-:-:S02]  /*0660*/  SEL R4, R0, RZ, P2 ;  /* 0x000000ff00047207 */ /* 0x000fc40001000000 */
[----:B------:R-:W-:Y:S02]  /*0670*/  SEL R14, R10, RZ, P4 ;  /* 0x000000ff0a0e7207 */ /* 0x000fe40002000000 */
[----:B------:R-:W-:Y:S02]  /*0680*/  SEL R12, R9, RZ, P5 ;  /* 0x000000ff090c7207 */ /* 0x000fe40002800000 */
[----:B------:R-:W-:Y:S01]  /*0690*/  SEL R13, R8, RZ, P6 ;  /* 0x000000ff080d7207 */ /* 0x000fe20003000000 */
[----:B------:R-:W-:Y:S04]  /*06a0*/  STG.E.128 desc[UR4][R2.64], R4 ;  /* 0x0000000402007986 */ /* 0x000fe8000c101d04 */
[----:B------:R-:W-:Y:S01]  /*06b0*/  STG.E.128 desc[UR4][R2.64+0x800], R12 ;  /* 0x0008000c02007986 */ /* 0x000fe2000c101d04 */
[----:B------:R-:W-:Y:S05]  /*06c0*/  EXIT ;  /* 0x000000000000794d */ /* 0x000fea0003800000 */
.L_x_0:
[----:B------:R-:W-:-:S00]  /*06d0*/  BRA `(.L_x_0) ;  /* 0xfffffffc00fc7947 */ /* 0x000fc0000383ffff */
[----:B------:R-:W-:-:S00]  /*06e0*/  NOP ;  /* 0x0000000000007918 */ /* 0x000fc00000000000 */
        /* <DEDUP_REMOVED lines=9> */
.L_x_1:


//--------------------- .nv.global.init           --------------------------
	.section	.nv.global.init,"aw",@progbits
.nv.global.init:
	.type		_$_str,@object
	.size		_$_str,(_$_str_$_2 - _$_str)
_$_str:
        /*0000*/ 	.byte	0x5f, 0x5f, 0x43, 0x55, 0x44, 0x41, 0x5f, 0x46, 0x54, 0x5a, 0x00
	.type		_$_str_$_2,@object
	.size		_$_str_$_2,(.L_1 - _$_str_$_2)
_$_str_$_2:
        /*000b*/ 	.byte	0x5f, 0x5f, 0x43, 0x55, 0x44, 0x41, 0x5f, 0x50, 0x52, 0x45, 0x43, 0x5f, 0x53, 0x51, 0x52, 0x54
        /*001b*/ 	.byte	0x00
.L_1:


//--------------------- .nv.constant0.triton_poi_fused__native_batch_norm_legit_no_training_relu_18 --------------------------
	.section	.nv.constant0.triton_poi_fused__native_batch_norm_legit_no_training_relu_18,"a",@progbits
	.sectionflags	@""
	.align	4
.nv.constant0.triton_poi_fused__native_batch_norm_legit_no_training_relu_18:
	.zero		580
